//
// Generated by NVIDIA NVVM Compiler
//
// Compiler Build ID: CL-36424714
// Cuda compilation tools, release 13.0, V13.0.88
// Based on NVVM 20.0.0
//

.version 9.0
.target sm_100
.address_size 64

	// .globl	_Z3oddPii

.visible .entry _Z3oddPii(
	.param .u64 .ptr .align 1 _Z3oddPii_param_0,
	.param .u32 _Z3oddPii_param_1
)
{
	.reg .pred 	%p<6>;
	.reg .b32 	%r<12>;
	.reg .b64 	%rd<5>;

	ld.param.u64 	%rd2, [_Z3oddPii_param_0];
	ld.param.u32 	%r4, [_Z3oddPii_param_1];
	mov.u32 	%r6, %tid.x;
	mov.u32 	%r7, %ctaid.x;
	mov.u32 	%r8, %ntid.x;
	mad.lo.s32 	%r9, %r7, %r8, %r6;
	and.b32  	%r10, %r9, 1;
	setp.eq.b32 	%p1, %r10, 1;
	not.pred 	%p2, %p1;
	add.s32 	%r11, %r9, 1;
	setp.ge.s32 	%p3, %r11, %r4;
	or.pred  	%p4, %p2, %p3;
	@%p4 bra 	$L__BB0_3;
	cvta.to.global.u64 	%rd3, %rd2;
	mul.wide.s32 	%rd4, %r9, 4;
	add.s64 	%rd1, %rd3, %rd4;
	ld.global.u32 	%r2, [%rd1];
	ld.global.u32 	%r3, [%rd1+4];
	setp.le.s32 	%p5, %r2, %r3;
	@%p5 bra 	$L__BB0_3;
	st.global.u32 	[%rd1], %r3;
	st.global.u32 	[%rd1+4], %r2;
$L__BB0_3:
	ret;

}
	// .globl	_Z4evenPii
.visible .entry _Z4evenPii(
	.param .u64 .ptr .align 1 _Z4evenPii_param_0,
	.param .u32 _Z4evenPii_param_1
)
{
	.reg .pred 	%p<5>;
	.reg .b32 	%r<12>;
	.reg .b64 	%rd<5>;

	ld.param.u64 	%rd2, [_Z4evenPii_param_0];
	ld.param.u32 	%r4, [_Z4evenPii_param_1];
	mov.u32 	%r6, %tid.x;
	mov.u32 	%r7, %ctaid.x;
	mov.u32 	%r8, %ntid.x;
	mad.lo.s32 	%r9, %r7, %r8, %r6;
	and.b32  	%r10, %r9, 1;
	setp.eq.b32 	%p1, %r10, 1;
	add.s32 	%r11, %r9, 1;
	setp.ge.s32 	%p2, %r11, %r4;
	or.pred  	%p3, %p1, %p2;
	@%p3 bra 	$L__BB1_3;
	cvta.to.global.u64 	%rd3, %rd2;
	mul.wide.s32 	%rd4, %r9, 4;
	add.s64 	%rd1, %rd3, %rd4;
	ld.global.u32 	%r2, [%rd1];
	ld.global.u32 	%r3, [%rd1+4];
	setp.le.s32 	%p4, %r2, %r3;
	@%p4 bra 	$L__BB1_3;
	st.global.u32 	[%rd1], %r3;
	st.global.u32 	[%rd1+4], %r2;
$L__BB1_3:
	ret;

}


// ===== COMPILED SASS (sm_100) =====

	.target	sm_100

	.elftype	@"ET_EXEC"


//--------------------- .note.nv.tkinfo           --------------------------
	.section	.note.nv.tkinfo,"",@"SHT_NOTE"
	.sectionflags	@"SHF_NOTE_NV_TKINFO"
	.tkinfo
        /*0018*/ 	.word	0x00000002
        /*0030*/ 	.string	""
        /*0030*/ 	.string	"ptxas"
        /*0030*/ 	.string	"Cuda compilation tools, release 13.0, V13.0.88"
        /*0030*/ 	.string	"Build cuda_13.0.r13.0/compiler.36424714_0"
        /*0030*/ 	.string	"-arch sm_100 -m 64 "



//--------------------- .note.nv.cuinfo           --------------------------
	.section	.note.nv.cuinfo,"",@"SHT_NOTE"
	.sectionflags	@"SHF_NOTE_NV_CUINFO"
        /*0018*/ 	.short	0x0002
        /*001a*/ 	.short	0x0064
        /*001c*/ 	.short	0x0082
	.zero		2


//--------------------- .nv.info                  --------------------------
	.section	.nv.info,"",@"SHT_CUDA_INFO"
	.align	4


	//----- nvinfo : EIATTR_REGCOUNT
	.align		4
        /*0000*/ 	.byte	0x04, 0x2f
        /*0002*/ 	.short	(.L_1 - .L_0)
	.align		4
.L_0:
        /*0004*/ 	.word	index@(_Z3oddPii)
        /*0008*/ 	.word	0x00000008


	//----- nvinfo : EIATTR_FRAME_SIZE
	.align		4
.L_1:
        /*000c*/ 	.byte	0x04, 0x11
        /*000e*/ 	.short	(.L_3 - .L_2)
	.align		4
.L_2:
        /*0010*/ 	.word	index@(_Z3oddPii)
        /*0014*/ 	.word	0x00000000


	//----- nvinfo : EIATTR_REGCOUNT
	.align		4
.L_3:
        /*0018*/ 	.byte	0x04, 0x2f
        /*001a*/ 	.short	(.L_5 - .L_4)
	.align		4
.L_4:
        /*001c*/ 	.word	index@(_Z4evenPii)
        /*0020*/ 	.word	0x00000008


	//----- nvinfo : EIATTR_FRAME_SIZE
	.align		4
.L_5:
        /*0024*/ 	.byte	0x04, 0x11
        /*0026*/ 	.short	(.L_7 - .L_6)
	.align		4
.L_6:
        /*0028*/ 	.word	index@(_Z4evenPii)
        /*002c*/ 	.word	0x00000000


	//----- nvinfo : EIATTR_MIN_STACK_SIZE
	.align		4
.L_7:
        /*0030*/ 	.byte	0x04, 0x12
        /*0032*/ 	.short	(.L_9 - .L_8)
	.align		4
.L_8:
        /*0034*/ 	.word	index@(_Z4evenPii)
        /*0038*/ 	.word	0x00000000


	//----- nvinfo : EIATTR_MIN_STACK_SIZE
	.align		4
.L_9:
        /*003c*/ 	.byte	0x04, 0x12
        /*003e*/ 	.short	(.L_11 - .L_10)
	.align		4
.L_10:
        /*0040*/ 	.word	index@(_Z3oddPii)
        /*0044*/ 	.word	0x00000000
.L_11:


//--------------------- .nv.compat                --------------------------
	.section	.nv.compat,"",@"SHT_CUDA_COMPAT_INFO"
	.align	4
        /*0000*/ 	.byte	0x02, 0x09, 0x00, 0x00, 0x02, 0x02, 0x01, 0x00, 0x02, 0x05, 0x05, 0x00, 0x03, 0x07, 0x01, 0x01
        /*0010*/ 	.byte	0x02, 0x03, 0x00, 0x00, 0x02, 0x06, 0x01, 0x00, 0x04, 0x0b, 0x08, 0x00, 0x09, 0x00, 0x00, 0x00
        /*0020*/ 	.byte	0x00, 0x00, 0x00, 0x00


//--------------------- .nv.info._Z4evenPii       --------------------------
	.section	.nv.info._Z4evenPii,"",@"SHT_CUDA_INFO"
	.sectionflags	@""
	.align	4


	//----- nvinfo : EIATTR_CUDA_API_VERSION
	.align		4
        /*0000*/ 	.byte	0x04, 0x37
        /*0002*/ 	.short	(.L_13 - .L_12)
.L_12:
        /*0004*/ 	.word	0x00000082


	//----- nvinfo : EIATTR_KPARAM_INFO
	.align		4
.L_13:
        /*0008*/ 	.byte	0x04, 0x17
        /*000a*/ 	.short	(.L_15 - .L_14)
.L_14:
        /*000c*/ 	.word	0x00000000
        /*0010*/ 	.short	0x0001
        /*0012*/ 	.short	0x0008
        /*0014*/ 	.byte	0x00, 0xf0, 0x11, 0x00


	//----- nvinfo : EIATTR_KPARAM_INFO
	.align		4
.L_15:
        /*0018*/ 	.byte	0x04, 0x17
        /*001a*/ 	.short	(.L_17 - .L_16)
.L_16:
        /*001c*/ 	.word	0x00000000
        /*0020*/ 	.short	0x0000
        /*0022*/ 	.short	0x0000
        /*0024*/ 	.byte	0x00, 0xf5, 0x21, 0x00


	//----- nvinfo : EIATTR_SPARSE_MMA_MASK
	.align		4
.L_17:
        /*0028*/ 	.byte	0x03, 0x50
        /*002a*/ 	.short	0x0000


	//----- nvinfo : EIATTR_MAXREG_COUNT
	.align		4
        /*002c*/ 	.byte	0x03, 0x1b
        /*002e*/ 	.short	0x00ff


	//----- nvinfo : EIATTR_MERCURY_ISA_VERSION
	.align		4
        /*0030*/ 	.byte	0x03, 0x5f
        /*0032*/ 	.short	0x0101


	//----- nvinfo : EIATTR_VRC_CTA_INIT_COUNT
	.align		4
        /*0034*/ 	.byte	0x02, 0x4a
	.zero		1
	.zero		1


	//----- nvinfo : EIATTR_EXIT_INSTR_OFFSETS
	.align		4
        /*0038*/ 	.byte	0x04, 0x1c
        /*003a*/ 	.short	(.L_19 - .L_18)


	//   ....[0]....
.L_18:
        /*003c*/ 	.word	0x000000a0


	//   ....[1]....
        /*0040*/ 	.word	0x00000110


	//   ....[2]....
        /*0044*/ 	.word	0x00000140


	//----- nvinfo : EIATTR_CBANK_PARAM_SIZE
	.align		4
.L_19:
        /*0048*/ 	.byte	0x03, 0x19
        /*004a*/ 	.short	0x000c


	//----- nvinfo : EIATTR_PARAM_CBANK
	.align		4
        /*004c*/ 	.byte	0x04, 0x0a
        /*004e*/ 	.short	(.L_21 - .L_20)
	.align		4
.L_20:
        /*0050*/ 	.word	index@(.nv.constant0._Z4evenPii)
        /*0054*/ 	.short	0x0380
        /*0056*/ 	.short	0x000c


	//----- nvinfo : EIATTR_SW_WAR
	.align		4
.L_21:
        /*0058*/ 	.byte	0x04, 0x36
        /*005a*/ 	.short	(.L_23 - .L_22)
.L_22:
        /*005c*/ 	.word	0x00000008
.L_23:


//--------------------- .nv.info._Z3oddPii        --------------------------
	.section	.nv.info._Z3oddPii,"",@"SHT_CUDA_INFO"
	.sectionflags	@""
	.align	4


	//----- nvinfo : EIATTR_CUDA_API_VERSION
	.align		4
        /*0000*/ 	.byte	0x04, 0x37
        /*0002*/ 	.short	(.L_25 - .L_24)
.L_24:
        /*0004*/ 	.word	0x00000082


	//----- nvinfo : EIATTR_KPARAM_INFO
	.align		4
.L_25:
        /*0008*/ 	.byte	0x04, 0x17
        /*000a*/ 	.short	(.L_27 - .L_26)
.L_26:
        /*000c*/ 	.word	0x00000000
        /*0010*/ 	.short	0x0001
        /*0012*/ 	.short	0x0008
        /*0014*/ 	.byte	0x00, 0xf0, 0x11, 0x00


	//----- nvinfo : EIATTR_KPARAM_INFO
	.align		4
.L_27:
        /*0018*/ 	.byte	0x04, 0x17
        /*001a*/ 	.short	(.L_29 - .L_28)
.L_28:
        /*001c*/ 	.word	0x00000000
        /*0020*/ 	.short	0x0000
        /*0022*/ 	.short	0x0000
        /*0024*/ 	.byte	0x00, 0xf5, 0x21, 0x00


	//----- nvinfo : EIATTR_SPARSE_MMA_MASK
	.align		4
.L_29:
        /*0028*/ 	.byte	0x03, 0x50
        /*002a*/ 	.short	0x0000


	//----- nvinfo : EIATTR_MAXREG_COUNT
	.align		4
        /*002c*/ 	.byte	0x03, 0x1b
        /*002e*/ 	.short	0x00ff


	//----- nvinfo : EIATTR_MERCURY_ISA_VERSION
	.align		4
        /*0030*/ 	.byte	0x03, 0x5f
        /*0032*/ 	.short	0x0101


	//----- nvinfo : EIATTR_VRC_CTA_INIT_COUNT
	.align		4
        /*0034*/ 	.byte	0x02, 0x4a
	.zero		1
	.zero		1


	//----- nvinfo : EIATTR_EXIT_INSTR_OFFSETS
	.align		4
        /*0038*/ 	.byte	0x04, 0x1c
        /*003a*/ 	.short	(.L_31 - .L_30)


	//   ....[0]....
.L_30:
        /*003c*/ 	.word	0x000000a0


	//   ....[1]....
        /*0040*/ 	.word	0x00000110


	//   ....[2]....
        /*0044*/ 	.word	0x00000140


	//----- nvinfo : EIATTR_CBANK_PARAM_SIZE
	.align		4
.L_31:
        /*0048*/ 	.byte	0x03, 0x19
        /*004a*/ 	.short	0x000c


	//----- nvinfo : EIATTR_PARAM_CBANK
	.align		4
        /*004c*/ 	.byte	0x04, 0x0a
        /*004e*/ 	.short	(.L_33 - .L_32)
	.align		4
.L_32:
        /*0050*/ 	.word	index@(.nv.constant0._Z3oddPii)
        /*0054*/ 	.short	0x0380
        /*0056*/ 	.short	0x000c


	//----- nvinfo : EIATTR_SW_WAR
	.align		4
.L_33:
        /*0058*/ 	.byte	0x04, 0x36
        /*005a*/ 	.short	(.L_35 - .L_34)
.L_34:
        /*005c*/ 	.word	0x00000008
.L_35:


//--------------------- .nv.callgraph             --------------------------
	.section	.nv.callgraph,"",@"SHT_CUDA_CALLGRAPH"
	.align	4
	.sectionentsize	8
	.align		4
        /*0000*/ 	.word	0x00000000
	.align		4
        /*0004*/ 	.word	0xffffffff
	.align		4
        /*0008*/ 	.word	0x00000000
	.align		4
        /*000c*/ 	.word	0xfffffffe
	.align		4
        /*0010*/ 	.word	0x00000000
	.align		4
        /*0014*/ 	.word	0xfffffffd
	.align		4
        /*0018*/ 	.word	0x00000000
	.align		4
        /*001c*/ 	.word	0xfffffffc


//--------------------- .text._Z4evenPii          --------------------------
	.section	.text._Z4evenPii,"ax",@progbits
	.align	128
        .global         _Z4evenPii
        .type           _Z4evenPii,@function
        .size           _Z4evenPii,(.L_x_2 - _Z4evenPii)
        .other          _Z4evenPii,@"STO_CUDA_ENTRY STV_DEFAULT"
_Z4evenPii:
.text._Z4evenPii:
[----:B------:R-:W-:Y:S01]  /*0000*/  LDC R1, c[0x0][0x37c] ;  /* 0x0000df00ff017b82 */ /* 0x000fe20000000800 */
[----:B------:R-:W0:Y:S07]  /*0010*/  S2R R5, SR_TID.X ;  /* 0x0000000000057919 */ /* 0x000e2e0000002100 */
[----:B------:R-:W0:Y:S01]  /*0020*/  S2UR UR4, SR_CTAID.X ;  /* 0x00000000000479c3 */ /* 0x000e220000002500 */
[----:B------:R-:W1:Y:S07]  /*0030*/  LDCU UR5, c[0x0][0x388] ;  /* 0x00007100ff0577ac */ /* 0x000e6e0008000800 */
[----:B------:R-:W0:Y:S02]  /*0040*/  LDC R0, c[0x0][0x360] ;  /* 0x0000d800ff007b82 */ /* 0x000e240000000800 */
[----:B0-----:R-:W-:-:S04]  /*0050*/  IMAD R5, R0, UR4, R5 ;  /* 0x0000000400057c24 */ /* 0x001fc8000f8e0205 */
[C---:B------:R-:W-:Y:S01]  /*0060*/  VIADD R2, R5.reuse, 0x1 ;  /* 0x0000000105027836 */ /* 0x040fe20000000000 */
[----:B------:R-:W-:-:S04]  /*0070*/  LOP3.LUT R0, R5, 0x1, RZ, 0xc0, !PT ;  /* 0x0000000105007812 */ /* 0x000fc800078ec0ff */
[----:B-1----:R-:W-:-:S04]  /*0080*/  ISETP.GE.AND P0, PT, R2, UR5, PT ;  /* 0x0000000502007c0c */ /* 0x002fc8000bf06270 */
[----:B------:R-:W-:-:S13]  /*0090*/  ISETP.EQ.U32.OR P0, PT, R0, 0x1, P0 ;  /* 0x000000010000780c */ /* 0x000fda0000702470 */
[----:B------:R-:W-:Y:S05]  /*00a0*/  @P0 EXIT ;  /* 0x000000000000094d */ /* 0x000fea0003800000 */
[----:B------:R-:W0:Y:S01]  /*00b0*/  LDC.64 R2, c[0x0][0x380] ;  /* 0x0000e000ff027b82 */ /* 0x000e220000000a00 */
[----:B------:R-:W1:Y:S01]  /*00c0*/  LDCU.64 UR4, c[0x0][0x358] ;  /* 0x00006b00ff0477ac */ /* 0x000e620008000a00 */
[----:B0-----:R-:W-:-:S05]  /*00d0*/  IMAD.WIDE R2, R5, 0x4, R2 ;  /* 0x0000000405027825 */ /* 0x001fca00078e0202 */
[----:B-1----:R-:W2:Y:S04]  /*00e0*/  LDG.E R5, desc[UR4][R2.64] ;  /* 0x0000000402057981 */ /* 0x002ea8000c1e1900 */
[----:B------:R-:W2:Y:S02]  /*00f0*/  LDG.E R0, desc[UR4][R2.64+0x4] ;  /* 0x0000040402007981 */ /* 0x000ea4000c1e1900 */
[----:B--2---:R-:W-:-:S13]  /*0100*/  ISETP.GT.AND P0, PT, R5, R0, PT ;  /* 0x000000000500720c */ /* 0x004fda0003f04270 */
[----:B------:R-:W-:Y:S05]  /*0110*/  @!P0 EXIT ;  /* 0x000000000000894d */ /* 0x000fea0003800000 */
[----:B------:R-:W-:Y:S04]  /*0120*/  STG.E desc[UR4][R2.64], R0 ;  /* 0x0000000002007986 */ /* 0x000fe8000c101904 */
[----:B------:R-:W-:Y:S01]  /*0130*/  STG.E desc[UR4][R2.64+0x4], R5 ;  /* 0x0000040502007986 */ /* 0x000fe2000c101904 */
[----:B------:R-:W-:Y:S05]  /*0140*/  EXIT ;  /* 0x000000000000794d */ /* 0x000fea0003800000 */
.L_x_0:
[----:B------:R-:W-:-:S00]  /*0150*/  BRA `(.L_x_0) ;  /* 0xfffffffc00fc7947 */ /* 0x000fc0000383ffff */
[----:B------:R-:W-:-:S00]  /*0160*/  NOP ;  /* 0x0000000000007918 */ /* 0x000fc00000000000 */
        /* <DEDUP_REMOVED lines=9> */
.L_x_2:


//--------------------- .text._Z3oddPii           --------------------------
	.section	.text._Z3oddPii,"ax",@progbits
	.align	128
        .global         _Z3oddPii
        .type           _Z3oddPii,@function
        .size           _Z3oddPii,(.L_x_3 - _Z3oddPii)
        .other          _Z3oddPii,@"STO_CUDA_ENTRY STV_DEFAULT"
_Z3oddPii:
.text._Z3oddPii:
        /* <DEDUP_REMOVED lines=9> */
[----:B------:R-:W-:-:S13]  /*0090*/  ISETP.NE.U32.OR P0, PT, R0, 0x1, P0 ;  /* 0x000000010000780c */ /* 0x000fda0000705470 */
        /* <DEDUP_REMOVED lines=11> */
.L_x_1:
        /* <DEDUP_REMOVED lines=11> */
.L_x_3:


//--------------------- .nv.shared.reserved.0     --------------------------
	.section	.nv.shared.reserved.0,"aw",@nobits
	.weak		__nv_reservedSMEM_offset_0_alias
	.size		__nv_reservedSMEM_offset_0_alias, 0, 64
	.other		__nv_reservedSMEM_offset_0_alias,@"STO_CUDA_RESERVED_SHARED STV_DEFAULT"
__nv_reservedSMEM_offset_0_alias:
	.zero		0
	.zero		64


//--------------------- .nv.constant0._Z4evenPii  --------------------------
	.section	.nv.constant0._Z4evenPii,"a",@progbits
	.sectionflags	@""
	.align	4
.nv.constant0._Z4evenPii:
	.zero		908


//--------------------- .nv.constant0._Z3oddPii   --------------------------
	.section	.nv.constant0._Z3oddPii,"a",@progbits
	.sectionflags	@""
	.align	4
.nv.constant0._Z3oddPii:
	.zero		908


//--------------------- SYMBOLS --------------------------

	.type		.nv.reservedSmem.offset0,@object
	.size		.nv.reservedSmem.offset0,0x4
